	.headerflags	@"EF_CUDA_TEXMODE_UNIFIED EF_CUDA_64BIT_ADDRESS EF_CUDA_ACCELERATORS EF_CUDA_SM90 EF_CUDA_VIRTUAL_SM(EF_CUDA_SM90)"
	.elftype	@"ET_EXEC"


//--------------------- .nv.info                  --------------------------
	.section	.nv.info,"",@"SHT_CUDA_INFO"
	.align	4


	//----- nvinfo : EIATTR_REGCOUNT
	.align		4
        /*0000*/ 	.byte	0x04, 0x2f
        /*0002*/ 	.short	(.L_1 - .L_0)
	.align		4
.L_0:
        /*0004*/ 	.word	index@(triton_poi_fused__unsafe_index_add_mul_relu_sub_51)
        /*0008*/ 	.word	0x00000017


	//----- nvinfo : EIATTR_MIN_STACK_SIZE
	.align		4
.L_1:
        /*000c*/ 	.byte	0x04, 0x12
        /*000e*/ 	.short	(.L_3 - .L_2)
	.align		4
.L_2:
        /*0010*/ 	.word	index@(triton_poi_fused__unsafe_index_add_mul_relu_sub_51)
        /*0014*/ 	.word	0x00000000


	//----- nvinfo : EIATTR_FRAME_SIZE
	.align		4
.L_3:
        /*0018*/ 	.byte	0x04, 0x11
        /*001a*/ 	.short	(.L_5 - .L_4)
	.align		4
.L_4:
        /*001c*/ 	.word	index@(triton_poi_fused__unsafe_index_add_mul_relu_sub_51)
        /*0020*/ 	.word	0x00000000


	//----- nvinfo : EIATTR_MIN_STACK_SIZE
	.align		4
.L_5:
        /*0024*/ 	.byte	0x04, 0x12
        /*0026*/ 	.short	(.L_7 - .L_6)
	.align		4
.L_6:
        /*0028*/ 	.word	index@(triton_poi_fused__unsafe_index_add_mul_relu_sub_51)
        /*002c*/ 	.word	0x00000000
.L_7:


//--------------------- .nv.info.triton_poi_fused__unsafe_index_add_mul_relu_sub_51 --------------------------
	.section	.nv.info.triton_poi_fused__unsafe_index_add_mul_relu_sub_51,"",@"SHT_CUDA_INFO"
	.sectionflags	@""
	.align	4


	//----- nvinfo : EIATTR_CUDA_API_VERSION
	.align		4
        /*0000*/ 	.byte	0x04, 0x37
        /*0002*/ 	.short	(.L_9 - .L_8)
.L_8:
        /*0004*/ 	.word	0x0000007c


	//----- nvinfo : EIATTR_KPARAM_INFO
	.align		4
.L_9:
        /*0008*/ 	.byte	0x04, 0x17
        /*000a*/ 	.short	(.L_11 - .L_10)
.L_10:
        /*000c*/ 	.word	0x00000000
        /*0010*/ 	.short	0x0006
        /*0012*/ 	.short	0x0030
        /*0014*/ 	.byte	0x00, 0xf0, 0x11, 0x00


	//----- nvinfo : EIATTR_KPARAM_INFO
	.align		4
.L_11:
        /*0018*/ 	.byte	0x04, 0x17
        /*001a*/ 	.short	(.L_13 - .L_12)
.L_12:
        /*001c*/ 	.word	0x00000000
        /*0020*/ 	.short	0x0005
        /*0022*/ 	.short	0x0028
        /*0024*/ 	.byte	0x00, 0xf4, 0x21, 0x00


	//----- nvinfo : EIATTR_KPARAM_INFO
	.align		4
.L_13:
        /*0028*/ 	.byte	0x04, 0x17
        /*002a*/ 	.short	(.L_15 - .L_14)
.L_14:
        /*002c*/ 	.word	0x00000000
        /*0030*/ 	.short	0x0004
        /*0032*/ 	.short	0x0020
        /*0034*/ 	.byte	0x00, 0xf4, 0x21, 0x00


	//----- nvinfo : EIATTR_KPARAM_INFO
	.align		4
.L_15:
        /*0038*/ 	.byte	0x04, 0x17
        /*003a*/ 	.short	(.L_17 - .L_16)
.L_16:
        /*003c*/ 	.word	0x00000000
        /*0040*/ 	.short	0x0003
        /*0042*/ 	.short	0x0018
        /*0044*/ 	.byte	0x00, 0xf4, 0x21, 0x00


	//----- nvinfo : EIATTR_KPARAM_INFO
	.align		4
.L_17:
        /*0048*/ 	.byte	0x04, 0x17
        /*004a*/ 	.short	(.L_19 - .L_18)
.L_18:
        /*004c*/ 	.word	0x00000000
        /*0050*/ 	.short	0x0002
        /*0052*/ 	.short	0x0010
        /*0054*/ 	.byte	0x00, 0xf4, 0x21, 0x00


	//----- nvinfo : EIATTR_KPARAM_INFO
	.align		4
.L_19:
        /*0058*/ 	.byte	0x04, 0x17
        /*005a*/ 	.short	(.L_21 - .L_20)
.L_20:
        /*005c*/ 	.word	0x00000000
        /*0060*/ 	.short	0x0001
        /*0062*/ 	.short	0x0008
        /*0064*/ 	.byte	0x00, 0xf4, 0x21, 0x00


	//----- nvinfo : EIATTR_KPARAM_INFO
	.align		4
.L_21:
        /*0068*/ 	.byte	0x04, 0x17
        /*006a*/ 	.short	(.L_23 - .L_22)
.L_22:
        /*006c*/ 	.word	0x00000000
        /*0070*/ 	.short	0x0000
        /*0072*/ 	.short	0x0000
        /*0074*/ 	.byte	0x00, 0xf4, 0x21, 0x00


	//----- nvinfo : EIATTR_SPARSE_MMA_MASK
	.align		4
.L_23:
        /*0078*/ 	.byte	0x03, 0x50
        /*007a*/ 	.short	0x0000


	//----- nvinfo : EIATTR_MAXREG_COUNT
	.align		4
        /*007c*/ 	.byte	0x03, 0x1b
        /*007e*/ 	.short	0x00ff


	//----- nvinfo : EIATTR_EXIT_INSTR_OFFSETS
	.align		4
        /*0080*/ 	.byte	0x04, 0x1c
        /*0082*/ 	.short	(.L_25 - .L_24)


	//   ....[0]....
.L_24:
        /*0084*/ 	.word	0x00000560


	//----- nvinfo : EIATTR_REQNTID
	.align		4
.L_25:
        /*0088*/ 	.byte	0x04, 0x10
        /*008a*/ 	.short	(.L_27 - .L_26)
.L_26:
        /*008c*/ 	.word	0x00000100
        /*0090*/ 	.word	0x00000001
        /*0094*/ 	.word	0x00000001


	//----- nvinfo : EIATTR_CBANK_PARAM_SIZE
	.align		4
.L_27:
        /*0098*/ 	.byte	0x03, 0x19
        /*009a*/ 	.short	0x0034


	//----- nvinfo : EIATTR_PARAM_CBANK
	.align		4
        /*009c*/ 	.byte	0x04, 0x0a
        /*009e*/ 	.short	(.L_29 - .L_28)
	.align		4
.L_28:
        /*00a0*/ 	.word	index@(.nv.constant0.triton_poi_fused__unsafe_index_add_mul_relu_sub_51)
        /*00a4*/ 	.short	0x0210
        /*00a6*/ 	.short	0x0034


	//----- nvinfo : EIATTR_SW_WAR
	.align		4
.L_29:
        /*00a8*/ 	.byte	0x04, 0x36
        /*00aa*/ 	.short	(.L_31 - .L_30)
.L_30:
        /*00ac*/ 	.word	0x00000008
.L_31:


//--------------------- .nv.callgraph             --------------------------
	.section	.nv.callgraph,"",@"SHT_CUDA_CALLGRAPH"
	.align	4
	.sectionentsize	8
	.align		4
        /*0000*/ 	.word	0x00000000
	.align		4
        /*0004*/ 	.word	0xffffffff
	.align		4
        /*0008*/ 	.word	0x00000000
	.align		4
        /*000c*/ 	.word	0xfffffffe
	.align		4
        /*0010*/ 	.word	0x00000000
	.align		4
        /*0014*/ 	.word	0xfffffffd
	.align		4
        /*0018*/ 	.word	0x00000000
	.align		4
        /*001c*/ 	.word	0xfffffffc


//--------------------- .text.triton_poi_fused__unsafe_index_add_mul_relu_sub_51 --------------------------
	.section	.text.triton_poi_fused__unsafe_index_add_mul_relu_sub_51,"ax",@progbits
	.align	128
        .global         triton_poi_fused__unsafe_index_add_mul_relu_sub_51
        .type           triton_poi_fused__unsafe_index_add_mul_relu_sub_51,@function
        .size           triton_poi_fused__unsafe_index_add_mul_relu_sub_51,(.L_x_1 - triton_poi_fused__unsafe_index_add_mul_relu_sub_51)
        .other          triton_poi_fused__unsafe_index_add_mul_relu_sub_51,@"STO_CUDA_ENTRY STV_DEFAULT"
triton_poi_fused__unsafe_index_add_mul_relu_sub_51:
.text.triton_poi_fused__unsafe_index_add_mul_relu_sub_51:
[----:B------:R-:W-:Y:S01]  /*0000*/  LDC R1, c[0x0][0x28] ;  /* 0x00000a00ff017b82 */ /* 0x000fe20000000800 */
[----:B------:R-:W1:Y:S07]  /*0010*/  S2R R0, SR_TID.X ;  /* 0x0000000000007919 */ /* 0x000e6e0000002100 */
[----:B------:R-:W2:Y:S01]  /*0020*/  LDC.64 R14, c[0x0][0x210] ;  /* 0x00008400ff0e7b82 */ /* 0x000ea20000000a00 */
[----:B------:R-:W-:Y:S01]  /*0030*/  ULDC.64 UR4, c[0x0][0x208] ;  /* 0x0000820000047ab9 */ /* 0x000fe20000000a00 */
[----:B------:R-:W-:Y:S01]  /*0040*/  ULDC.64 UR6, c[0x0][0x220] ;  /* 0x0000880000067ab9 */ /* 0x000fe20000000a00 */
[----:B------:R-:W3:Y:S05]  /*0050*/  S2R R3, SR_CTAID.X ;  /* 0x0000000000037919 */ /* 0x000eea0000002500 */
[----:B------:R-:W4:Y:S01]  /*0060*/  LDC.64 R8, c[0x0][0x218] ;  /* 0x00008600ff087b82 */ /* 0x000f220000000a00 */
[----:B-1----:R-:W-:-:S05]  /*0070*/  IMAD.SHL.U32 R0, R0, 0x2, RZ ;  /* 0x0000000200007824 */ /* 0x002fca00078e00ff */
[----:B------:R-:W-:-:S05]  /*0080*/  LOP3.LUT R0, R0, 0x1fe, RZ, 0xc0, !PT ;  /* 0x000001fe00007812 */ /* 0x000fca00078ec0ff */
[----:B---3--:R-:W-:-:S05]  /*0090*/  IMAD R0, R3, 0x200, R0 ;  /* 0x0000020003007824 */ /* 0x008fca00078e0200 */
[----:B------:R-:W-:-:S04]  /*00a0*/  SHF.R.S32.HI R5, RZ, 0x1f, R0 ;  /* 0x0000001fff057819 */ /* 0x000fc80000011400 */
[----:B------:R-:W-:-:S04]  /*00b0*/  LEA.HI R2, R5, R0, RZ, 0x4 ;  /* 0x0000000005027211 */ /* 0x000fc800078f20ff */
[----:B------:R-:W-:-:S04]  /*00c0*/  SHF.R.S32.HI R4, RZ, 0x4, R2 ;  /* 0x00000004ff047819 */ /* 0x000fc80000011402 */
[----:B------:R-:W-:-:S04]  /*00d0*/  LEA.HI R5, R4, R4, RZ, 0x4 ;  /* 0x0000000404057211 */ /* 0x000fc800078f20ff */
[----:B------:R-:W-:-:S05]  /*00e0*/  LOP3.LUT R5, R5, 0xfffffff0, RZ, 0xc0, !PT ;  /* 0xfffffff005057812 */ /* 0x000fca00078ec0ff */
[----:B------:R-:W-:Y:S02]  /*00f0*/  IMAD.IADD R7, R4, 0x1, -R5 ;  /* 0x0000000104077824 */ /* 0x000fe400078e0a05 */
[----:B------:R-:W1:Y:S02]  /*0100*/  LDC.64 R4, c[0x0][0x228] ;  /* 0x00008a00ff047b82 */ /* 0x000e640000000a00 */
[----:B--2---:R-:W-:Y:S01]  /*0110*/  IMAD.WIDE R14, R7, 0x8, R14 ;  /* 0x00000008070e7825 */ /* 0x004fe200078e020e */
[----:B------:R-:W-:-:S05]  /*0120*/  LOP3.LUT R7, R2, 0xfffffff0, RZ, 0xc0, !PT ;  /* 0xfffffff002077812 */ /* 0x000fca00078ec0ff */
[----:B------:R-:W-:Y:S01]  /*0130*/  IMAD.IADD R12, R0, 0x1, -R7 ;  /* 0x00000001000c7824 */ /* 0x000fe200078e0a07 */
[----:B------:R-:W2:Y:S03]  /*0140*/  LDG.E.EL.64 R14, desc[UR4][R14.64] ;  /* 0x000000040e0e7981 */ /* 0x000ea6000c2e1b00 */
[----:B----4-:R-:W-:-:S06]  /*0150*/  IMAD.WIDE R8, R12, 0x8, R8 ;  /* 0x000000080c087825 */ /* 0x010fcc00078e0208 */
[----:B------:R-:W3:Y:S01]  /*0160*/  LDG.E.EL.128 R8, desc[UR4][R8.64] ;  /* 0x0000000408087981 */ /* 0x000ee2000c2e1d00 */
[----:B-1----:R-:W-:-:S06]  /*0170*/  IMAD.WIDE R4, R12, 0x8, R4 ;  /* 0x000000080c047825 */ /* 0x002fcc00078e0204 */
[----:B------:R-:W4:Y:S01]  /*0180*/  LDG.E.EL.128 R4, desc[UR4][R4.64] ;  /* 0x0000000404047981 */ /* 0x000f22000c2e1d00 */
[----:B------:R-:W-:-:S04]  /*0190*/  SHF.R.S32.HI R3, RZ, 0x16, R3 ;  /* 0x00000016ff037819 */ /* 0x000fc80000011403 */
[----:B------:R-:W-:Y:S02]  /*01a0*/  SGXT R3, R3, 0x1 ;  /* 0x000000010303781a */ /* 0x000fe40000000200 */
[----:B--2---:R-:W-:-:S04]  /*01b0*/  SHF.R.U32.HI R17, RZ, 0x1c, R15 ;  /* 0x0000001cff117819 */ /* 0x004fc8000001160f */
[----:B------:R-:W-:-:S04]  /*01c0*/  LOP3.LUT R17, R17, 0x8, RZ, 0xc0, !PT ;  /* 0x0000000811117812 */ /* 0x000fc800078ec0ff */
[----:B------:R-:W-:Y:S02]  /*01d0*/  IADD3 R17, P0, R14, R17, RZ ;  /* 0x000000110e117210 */ /* 0x000fe40007f1e0ff */
[C---:B---3--:R-:W-:Y:S02]  /*01e0*/  LEA R16, P1, R8.reuse, UR6, 0x2 ;  /* 0x0000000608107c11 */ /* 0x048fe4000f8210ff */
[----:B------:R-:W-:Y:S01]  /*01f0*/  SHF.R.U32.HI R2, RZ, 0x1a, R9 ;  /* 0x0000001aff027819 */ /* 0x000fe20000011609 */
[----:B------:R-:W-:Y:S01]  /*0200*/  IMAD.X R20, RZ, RZ, R15, P0 ;  /* 0x000000ffff147224 */ /* 0x000fe200000e060f */
[----:B------:R-:W-:Y:S01]  /*0210*/  LEA.HI.X R18, R8, UR7, R9, 0x2, P1 ;  /* 0x0000000708127c11 */ /* 0x000fe200088f1409 */
[----:B------:R-:W-:Y:S01]  /*0220*/  IMAD.SHL.U32 R9, R17, 0x20, RZ ;  /* 0x0000002011097824 */ /* 0x000fe200078e00ff */
[----:B------:R-:W-:Y:S02]  /*0230*/  SHF.R.U32.HI R8, RZ, 0x1a, R11 ;  /* 0x0000001aff087819 */ /* 0x000fe4000001160b */
[----:B------:R-:W-:-:S02]  /*0240*/  LEA R15, P0, R10, UR6, 0x2 ;  /* 0x000000060a0f7c11 */ /* 0x000fc4000f8010ff */
[----:B------:R-:W-:Y:S02]  /*0250*/  LOP3.LUT R2, R2, 0x20, RZ, 0xc0, !PT ;  /* 0x0000002002027812 */ /* 0x000fe400078ec0ff */
[----:B------:R-:W-:Y:S02]  /*0260*/  SHF.L.U64.HI R13, R17, 0x5, R20 ;  /* 0x00000005110d7819 */ /* 0x000fe40000010214 */
[----:B------:R-:W-:Y:S02]  /*0270*/  LOP3.LUT R8, R8, 0x20, RZ, 0xc0, !PT ;  /* 0x0000002008087812 */ /* 0x000fe400078ec0ff */
[----:B----4-:R-:W-:Y:S02]  /*0280*/  LEA R17, P4, R4, UR6, 0x2 ;  /* 0x0000000604117c11 */ /* 0x010fe4000f8810ff */
[----:B------:R-:W-:Y:S02]  /*0290*/  LEA.HI.X R14, R10, UR7, R11, 0x2, P0 ;  /* 0x000000070a0e7c11 */ /* 0x000fe400080f140b */
[----:B------:R-:W-:-:S02]  /*02a0*/  IADD3 R2, P0, P1, R9, R16, R2 ;  /* 0x0000001009027210 */ /* 0x000fc4000791e002 */
[----:B------:R-:W-:Y:S02]  /*02b0*/  IADD3 R8, P2, P3, R9, R15, R8 ;  /* 0x0000000f09087210 */ /* 0x000fe40007b5e008 */
[--C-:B------:R-:W-:Y:S02]  /*02c0*/  SHF.R.U32.HI R15, RZ, 0x1a, R5.reuse ;  /* 0x0000001aff0f7819 */ /* 0x100fe40000011605 */
[----:B------:R-:W-:Y:S02]  /*02d0*/  LEA.HI.X R16, R4, UR7, R5, 0x2, P4 ;  /* 0x0000000704107c11 */ /* 0x000fe4000a0f1405 */
[----:B------:R-:W-:Y:S02]  /*02e0*/  SHF.R.U32.HI R10, RZ, 0x1a, R7 ;  /* 0x0000001aff0a7819 */ /* 0x000fe40000011607 */
[----:B------:R-:W-:Y:S02]  /*02f0*/  LEA R11, P4, R6, UR6, 0x2 ;  /* 0x00000006060b7c11 */ /* 0x000fe4000f8810ff */
[----:B------:R-:W-:-:S02]  /*0300*/  LOP3.LUT R4, R15, 0x20, RZ, 0xc0, !PT ;  /* 0x000000200f047812 */ /* 0x000fc400078ec0ff */
[----:B------:R-:W-:Y:S02]  /*0310*/  LOP3.LUT R10, R10, 0x20, RZ, 0xc0, !PT ;  /* 0x000000200a0a7812 */ /* 0x000fe400078ec0ff */
[----:B------:R-:W-:Y:S02]  /*0320*/  LEA.HI R5, R3, R0, RZ, 0x8 ;  /* 0x0000000003057211 */ /* 0x000fe400078f40ff */
[----:B------:R-:W-:Y:S02]  /*0330*/  LEA.HI.X R20, R6, UR7, R7, 0x2, P4 ;  /* 0x0000000706147c11 */ /* 0x000fe4000a0f1407 */
[----:B------:R-:W1:Y:S01]  /*0340*/  LDC.64 R6, c[0x0][0x230] ;  /* 0x00008c00ff067b82 */ /* 0x000e620000000a00 */
[----:B------:R-:W-:Y:S02]  /*0350*/  IADD3.X R3, R13, R18, RZ, P0, P1 ;  /* 0x000000120d037210 */ /* 0x000fe400007e24ff */
[C---:B------:R-:W-:Y:S02]  /*0360*/  IADD3 R4, P4, P5, R9.reuse, R17, R4 ;  /* 0x0000001109047210 */ /* 0x040fe40007d9e004 */
[----:B------:R-:W-:-:S02]  /*0370*/  IADD3 R10, P0, P1, R9, R11, R10 ;  /* 0x0000000b090a7210 */ /* 0x000fc4000791e00a */
[----:B------:R-:W-:Y:S02]  /*0380*/  SHF.R.S32.HI R15, RZ, 0x8, R5 ;  /* 0x00000008ff0f7819 */ /* 0x000fe40000011405 */
[C---:B------:R-:W-:Y:S02]  /*0390*/  IADD3.X R9, R13.reuse, R14, RZ, P2, P3 ;  /* 0x0000000e0d097210 */ /* 0x040fe400017e64ff */
[----:B------:R-:W-:Y:S01]  /*03a0*/  IADD3.X R5, R13, R16, RZ, P4, P5 ;  /* 0x000000100d057210 */ /* 0x000fe200027ea4ff */
[----:B------:R-:W-:Y:S01]  /*03b0*/  IMAD.SHL.U32 R15, R15, 0x40, RZ ;  /* 0x000000400f0f7824 */ /* 0x000fe200078e00ff */
[----:B------:R-:W-:-:S03]  /*03c0*/  IADD3.X R11, R13, R20, RZ, P0, P1 ;  /* 0x000000140d0b7210 */ /* 0x000fc600007e24ff */
[----:B------:R-:W-:-:S04]  /*03d0*/  IMAD.WIDE R2, R15, 0x4, R2 ;  /* 0x000000040f027825 */ /* 0x000fc800078e0202 */
[C---:B------:R-:W-:Y:S02]  /*03e0*/  IMAD.WIDE R8, R15.reuse, 0x4, R8 ;  /* 0x000000040f087825 */ /* 0x040fe400078e0208 */
[----:B------:R-:W2:Y:S02]  /*03f0*/  LDG.E.EL R2, desc[UR4][R2.64] ;  /* 0x0000000402027981 */ /* 0x000ea4000c2e1900 */
[C---:B------:R-:W-:Y:S02]  /*0400*/  IMAD.WIDE R4, R15.reuse, 0x4, R4 ;  /* 0x000000040f047825 */ /* 0x040fe400078e0204 */
[----:B------:R-:W3:Y:S02]  /*0410*/  LDG.E.EL R8, desc[UR4][R8.64] ;  /* 0x0000000408087981 */ /* 0x000ee4000c2e1900 */
[----:B------:R-:W-:Y:S02]  /*0420*/  IMAD.WIDE R10, R15, 0x4, R10 ;  /* 0x000000040f0a7825 */ /* 0x000fe400078e020a */
[----:B------:R-:W4:Y:S04]  /*0430*/  LDG.E.EL R4, desc[UR4][R4.64] ;  /* 0x0000000404047981 */ /* 0x000f28000c2e1900 */
[----:B------:R-:W5:Y:S01]  /*0440*/  LDG.E.EL R10, desc[UR4][R10.64] ;  /* 0x000000040a0a7981 */ /* 0x000f62000c2e1900 */
[----:B-1----:R-:W-:-:S02]  /*0450*/  IMAD.WIDE R6, R12, 0x4, R6 ;  /* 0x000000040c067825 */ /* 0x002fc400078e0206 */
[----:B------:R-:W1:Y:S04]  /*0460*/  LDC.64 R12, c[0x0][0x238] ;  /* 0x00008e00ff0c7b82 */ /* 0x000e680000000a00 */
[----:B------:R-:W5:Y:S01]  /*0470*/  LDG.E.EL.64 R6, desc[UR4][R6.64] ;  /* 0x0000000406067981 */ /* 0x000f62000c2e1b00 */
[----:B--2---:R-:W-:Y:S02]  /*0480*/  FSETP.GEU.AND P0, PT, R2, RZ, PT ;  /* 0x000000ff0200720b */ /* 0x004fe40003f0e000 */
[----:B---3--:R-:W-:Y:S02]  /*0490*/  FSETP.GEU.AND P1, PT, R8, RZ, PT ;  /* 0x000000ff0800720b */ /* 0x008fe40003f2e000 */
[----:B----4-:R-:W-:Y:S02]  /*04a0*/  FSETP.GEU.AND P2, PT, R4, RZ, PT ;  /* 0x000000ff0400720b */ /* 0x010fe40003f4e000 */
[----:B-----5:R-:W-:-:S02]  /*04b0*/  FSETP.GEU.AND P3, PT, R10, RZ, PT ;  /* 0x000000ff0a00720b */ /* 0x020fc40003f6e000 */
[----:B------:R-:W-:Y:S02]  /*04c0*/  FSEL R15, R2, RZ, P0 ;  /* 0x000000ff020f7208 */ /* 0x000fe40000000000 */
[----:B------:R-:W-:Y:S02]  /*04d0*/  FSEL R8, R8, RZ, P1 ;  /* 0x000000ff08087208 */ /* 0x000fe40000800000 */
[----:B------:R-:W-:Y:S02]  /*04e0*/  FSEL R4, R4, RZ, P2 ;  /* 0x000000ff04047208 */ /* 0x000fe40001000000 */
[----:B------:R-:W-:-:S03]  /*04f0*/  FSEL R3, R10, RZ, P3 ;  /* 0x000000ff0a037208 */ /* 0x000fc60001800000 */
[----:B------:R-:W-:Y:S02]  /*0500*/  FADD R4, -R15, R4 ;  /* 0x000000040f047221 */ /* 0x000fe40000000100 */
[----:B------:R-:W-:Y:S01]  /*0510*/  FADD R5, -R8, R3 ;  /* 0x0000000308057221 */ /* 0x000fe20000000100 */
[----:B-1----:R-:W-:-:S04]  /*0520*/  IMAD.WIDE R2, R0, 0x4, R12 ;  /* 0x0000000400027825 */ /* 0x002fc800078e020c */
[----:B------:R-:W-:Y:S01]  /*0530*/  FFMA R4, R6, R4, R15 ;  /* 0x0000000406047223 */ /* 0x000fe2000000000f */
[----:B------:R-:W-:-:S05]  /*0540*/  FFMA R5, R7, R5, R8 ;  /* 0x0000000507057223 */ /* 0x000fca0000000008 */
[----:B------:R-:W-:Y:S01]  /*0550*/  STG.E.64 desc[UR4][R2.64], R4 ;  /* 0x0000000402007986 */ /* 0x000fe2000c101b04 */
[----:B------:R-:W-:Y:S05]  /*0560*/  EXIT ;  /* 0x000000000000794d */ /* 0x000fea0003800000 */
.L_x_0:
[----:B------:R-:W-:-:S00]  /*0570*/  BRA `(.L_x_0) ;  /* 0xfffffffc00fc7947 */ /* 0x000fc0000383ffff */
[----:B------:R-:W-:-:S00]  /*0580*/  NOP ;  /* 0x0000000000007918 */ /* 0x000fc00000000000 */
[----:B------:R-:W-:-:S00]  /*0590*/  NOP ;  /* 0x0000000000007918 */ /* 0x000fc00000000000 */
[----:B------:R-:W-:-:S00]  /*05a0*/  NOP ;  /* 0x0000000000007918 */ /* 0x000fc00000000000 */
[----:B------:R-:W-:-:S00]  /*05b0*/  NOP ;  /* 0x0000000000007918 */ /* 0x000fc00000000000 */
[----:B------:R-:W-:-:S00]  /*05c0*/  NOP ;  /* 0x0000000000007918 */ /* 0x000fc00000000000 */
[----:B------:R-:W-:-:S00]  /*05d0*/  NOP ;  /* 0x0000000000007918 */ /* 0x000fc00000000000 */
[----:B------:R-:W-:-:S00]  /*05e0*/  NOP ;  /* 0x0000000000007918 */ /* 0x000fc00000000000 */
[----:B------:R-:W-:-:S00]  /*05f0*/  NOP ;  /* 0x0000000000007918 */ /* 0x000fc00000000000 */
.L_x_1:


//--------------------- .nv.constant0.triton_poi_fused__unsafe_index_add_mul_relu_sub_51 --------------------------
	.section	.nv.constant0.triton_poi_fused__unsafe_index_add_mul_relu_sub_51,"a",@progbits
	.sectionflags	@""
	.align	4
.nv.constant0.triton_poi_fused__unsafe_index_add_mul_relu_sub_51:
	.zero		580
